//
// Generated by NVIDIA NVVM Compiler
//
// Compiler Build ID: CL-36424714
// Cuda compilation tools, release 13.0, V13.0.88
// Based on NVVM 20.0.0
//

.version 9.0
.target sm_100
.address_size 64


.entry _Z23gpu_pressure_orthogonalidddPdS_S_(
	.param .u32 _Z23gpu_pressure_orthogonalidddPdS_S__param_0,
	.param .f64 _Z23gpu_pressure_orthogonalidddPdS_S__param_1,
	.param .f64 _Z23gpu_pressure_orthogonalidddPdS_S__param_2,
	.param .f64 _Z23gpu_pressure_orthogonalidddPdS_S__param_3,
	.param .u64 .ptr .align 1 _Z23gpu_pressure_orthogonalidddPdS_S__param_4,
	.param .u64 .ptr .align 1 _Z23gpu_pressure_orthogonalidddPdS_S__param_5,
	.param .u64 .ptr .align 1 _Z23gpu_pressure_orthogonalidddPdS_S__param_6
)
{
	.reg .pred 	%p<2>;
	.reg .b32 	%r<6>;
	.reg .b64 	%rd<11>;
	.reg .b64 	%fd<10>;

	ld.param.u32 	%r2, [_Z23gpu_pressure_orthogonalidddPdS_S__param_0];
	ld.param.f64 	%fd1, [_Z23gpu_pressure_orthogonalidddPdS_S__param_1];
	ld.param.f64 	%fd2, [_Z23gpu_pressure_orthogonalidddPdS_S__param_2];
	ld.param.f64 	%fd3, [_Z23gpu_pressure_orthogonalidddPdS_S__param_3];
	ld.param.u64 	%rd1, [_Z23gpu_pressure_orthogonalidddPdS_S__param_4];
	ld.param.u64 	%rd2, [_Z23gpu_pressure_orthogonalidddPdS_S__param_5];
	ld.param.u64 	%rd3, [_Z23gpu_pressure_orthogonalidddPdS_S__param_6];
	mov.u32 	%r3, %ctaid.x;
	mov.u32 	%r4, %ntid.x;
	mov.u32 	%r5, %tid.x;
	mad.lo.s32 	%r1, %r3, %r4, %r5;
	setp.ge.s32 	%p1, %r1, %r2;
	@%p1 bra 	$L__BB0_2;
	cvta.to.global.u64 	%rd4, %rd1;
	cvta.to.global.u64 	%rd5, %rd2;
	cvta.to.global.u64 	%rd6, %rd3;
	mul.wide.s32 	%rd7, %r1, 8;
	add.s64 	%rd8, %rd4, %rd7;
	ld.global.f64 	%fd4, [%rd8];
	mul.f64 	%fd5, %fd1, %fd4;
	st.global.f64 	[%rd8], %fd5;
	add.s64 	%rd9, %rd5, %rd7;
	ld.global.f64 	%fd6, [%rd9];
	mul.f64 	%fd7, %fd2, %fd6;
	st.global.f64 	[%rd9], %fd7;
	add.s64 	%rd10, %rd6, %rd7;
	ld.global.f64 	%fd8, [%rd10];
	mul.f64 	%fd9, %fd3, %fd8;
	st.global.f64 	[%rd10], %fd9;
$L__BB0_2:
	ret;

}
.entry _Z22gpu_pressure_isotropicidPdS_S_(
	.param .u32 _Z22gpu_pressure_isotropicidPdS_S__param_0,
	.param .f64 _Z22gpu_pressure_isotropicidPdS_S__param_1,
	.param .u64 .ptr .align 1 _Z22gpu_pressure_isotropicidPdS_S__param_2,
	.param .u64 .ptr .align 1 _Z22gpu_pressure_isotropicidPdS_S__param_3,
	.param .u64 .ptr .align 1 _Z22gpu_pressure_isotropicidPdS_S__param_4
)
{
	.reg .pred 	%p<2>;
	.reg .b32 	%r<6>;
	.reg .b64 	%rd<11>;
	.reg .b64 	%fd<8>;

	ld.param.u32 	%r2, [_Z22gpu_pressure_isotropicidPdS_S__param_0];
	ld.param.f64 	%fd1, [_Z22gpu_pressure_isotropicidPdS_S__param_1];
	ld.param.u64 	%rd1, [_Z22gpu_pressure_isotropicidPdS_S__param_2];
	ld.param.u64 	%rd2, [_Z22gpu_pressure_isotropicidPdS_S__param_3];
	ld.param.u64 	%rd3, [_Z22gpu_pressure_isotropicidPdS_S__param_4];
	mov.u32 	%r3, %ctaid.x;
	mov.u32 	%r4, %ntid.x;
	mov.u32 	%r5, %tid.x;
	mad.lo.s32 	%r1, %r3, %r4, %r5;
	setp.ge.s32 	%p1, %r1, %r2;
	@%p1 bra 	$L__BB1_2;
	cvta.to.global.u64 	%rd4, %rd1;
	cvta.to.global.u64 	%rd5, %rd2;
	cvta.to.global.u64 	%rd6, %rd3;
	mul.wide.s32 	%rd7, %r1, 8;
	add.s64 	%rd8, %rd4, %rd7;
	ld.global.f64 	%fd2, [%rd8];
	mul.f64 	%fd3, %fd1, %fd2;
	st.global.f64 	[%rd8], %fd3;
	add.s64 	%rd9, %rd5, %rd7;
	ld.global.f64 	%fd4, [%rd9];
	mul.f64 	%fd5, %fd1, %fd4;
	st.global.f64 	[%rd9], %fd5;
	add.s64 	%rd10, %rd6, %rd7;
	ld.global.f64 	%fd6, [%rd10];
	mul.f64 	%fd7, %fd1, %fd6;
	st.global.f64 	[%rd10], %fd7;
$L__BB1_2:
	ret;

}
.entry _Z22gpu_pressure_triclinicidddddddddPdS_S_(
	.param .u32 _Z22gpu_pressure_triclinicidddddddddPdS_S__param_0,
	.param .f64 _Z22gpu_pressure_triclinicidddddddddPdS_S__param_1,
	.param .f64 _Z22gpu_pressure_triclinicidddddddddPdS_S__param_2,
	.param .f64 _Z22gpu_pressure_triclinicidddddddddPdS_S__param_3,
	.param .f64 _Z22gpu_pressure_triclinicidddddddddPdS_S__param_4,
	.param .f64 _Z22gpu_pressure_triclinicidddddddddPdS_S__param_5,
	.param .f64 _Z22gpu_pressure_triclinicidddddddddPdS_S__param_6,
	.param .f64 _Z22gpu_pressure_triclinicidddddddddPdS_S__param_7,
	.param .f64 _Z22gpu_pressure_triclinicidddddddddPdS_S__param_8,
	.param .f64 _Z22gpu_pressure_triclinicidddddddddPdS_S__param_9,
	.param .u64 .ptr .align 1 _Z22gpu_pressure_triclinicidddddddddPdS_S__param_10,
	.param .u64 .ptr .align 1 _Z22gpu_pressure_triclinicidddddddddPdS_S__param_11,
	.param .u64 .ptr .align 1 _Z22gpu_pressure_triclinicidddddddddPdS_S__param_12
)
{
	.reg .pred 	%p<2>;
	.reg .b32 	%r<6>;
	.reg .b64 	%rd<11>;
	.reg .b64 	%fd<23>;

	ld.param.u32 	%r2, [_Z22gpu_pressure_triclinicidddddddddPdS_S__param_0];
	ld.param.f64 	%fd2, [_Z22gpu_pressure_triclinicidddddddddPdS_S__param_2];
	ld.param.f64 	%fd3, [_Z22gpu_pressure_triclinicidddddddddPdS_S__param_3];
	ld.param.f64 	%fd4, [_Z22gpu_pressure_triclinicidddddddddPdS_S__param_4];
	ld.param.f64 	%fd5, [_Z22gpu_pressure_triclinicidddddddddPdS_S__param_5];
	ld.param.f64 	%fd6, [_Z22gpu_pressure_triclinicidddddddddPdS_S__param_6];
	ld.param.f64 	%fd7, [_Z22gpu_pressure_triclinicidddddddddPdS_S__param_7];
	ld.param.f64 	%fd8, [_Z22gpu_pressure_triclinicidddddddddPdS_S__param_8];
	ld.param.f64 	%fd9, [_Z22gpu_pressure_triclinicidddddddddPdS_S__param_9];
	ld.param.u64 	%rd1, [_Z22gpu_pressure_triclinicidddddddddPdS_S__param_10];
	ld.param.u64 	%rd2, [_Z22gpu_pressure_triclinicidddddddddPdS_S__param_11];
	ld.param.u64 	%rd3, [_Z22gpu_pressure_triclinicidddddddddPdS_S__param_12];
	mov.u32 	%r3, %ctaid.x;
	mov.u32 	%r4, %ntid.x;
	mov.u32 	%r5, %tid.x;
	mad.lo.s32 	%r1, %r3, %r4, %r5;
	setp.ge.s32 	%p1, %r1, %r2;
	@%p1 bra 	$L__BB2_2;
	ld.param.f64 	%fd22, [_Z22gpu_pressure_triclinicidddddddddPdS_S__param_1];
	cvta.to.global.u64 	%rd4, %rd1;
	cvta.to.global.u64 	%rd5, %rd2;
	cvta.to.global.u64 	%rd6, %rd3;
	mul.wide.s32 	%rd7, %r1, 8;
	add.s64 	%rd8, %rd4, %rd7;
	ld.global.f64 	%fd10, [%rd8];
	add.s64 	%rd9, %rd5, %rd7;
	ld.global.f64 	%fd11, [%rd9];
	add.s64 	%rd10, %rd6, %rd7;
	ld.global.f64 	%fd12, [%rd10];
	mul.f64 	%fd13, %fd2, %fd11;
	fma.rn.f64 	%fd14, %fd22, %fd10, %fd13;
	fma.rn.f64 	%fd15, %fd3, %fd12, %fd14;
	st.global.f64 	[%rd8], %fd15;
	mul.f64 	%fd16, %fd5, %fd11;
	fma.rn.f64 	%fd17, %fd4, %fd10, %fd16;
	fma.rn.f64 	%fd18, %fd6, %fd12, %fd17;
	st.global.f64 	[%rd9], %fd18;
	mul.f64 	%fd19, %fd8, %fd11;
	fma.rn.f64 	%fd20, %fd7, %fd10, %fd19;
	fma.rn.f64 	%fd21, %fd9, %fd12, %fd20;
	st.global.f64 	[%rd10], %fd21;
$L__BB2_2:
	ret;

}


// ===== COMPILED SASS (sm_100) =====

	.target	sm_100

	.elftype	@"ET_EXEC"


//--------------------- .note.nv.tkinfo           --------------------------
	.section	.note.nv.tkinfo,"",@"SHT_NOTE"
	.sectionflags	@"SHF_NOTE_NV_TKINFO"
	.tkinfo
        /*0018*/ 	.word	0x00000002
        /*0030*/ 	.string	""
        /*0030*/ 	.string	"ptxas"
        /*0030*/ 	.string	"Cuda compilation tools, release 13.0, V13.0.88"
        /*0030*/ 	.string	"Build cuda_13.0.r13.0/compiler.36424714_0"
        /*0030*/ 	.string	"-arch sm_100 -m 64 "



//--------------------- .note.nv.cuinfo           --------------------------
	.section	.note.nv.cuinfo,"",@"SHT_NOTE"
	.sectionflags	@"SHF_NOTE_NV_CUINFO"
        /*0018*/ 	.short	0x0002
        /*001a*/ 	.short	0x0064
        /*001c*/ 	.short	0x0082
	.zero		2


//--------------------- .nv.info                  --------------------------
	.section	.nv.info,"",@"SHT_CUDA_INFO"
	.align	4


	//----- nvinfo : EIATTR_REGCOUNT
	.align		4
        /*0000*/ 	.byte	0x04, 0x2f
        /*0002*/ 	.short	(.L_1 - .L_0)
	.align		4
.L_0:
        /*0004*/ 	.word	index@(_Z23gpu_pressure_orthogonalidddPdS_S_)
        /*0008*/ 	.word	0x00000010


	//----- nvinfo : EIATTR_FRAME_SIZE
	.align		4
.L_1:
        /*000c*/ 	.byte	0x04, 0x11
        /*000e*/ 	.short	(.L_3 - .L_2)
	.align		4
.L_2:
        /*0010*/ 	.word	index@(_Z23gpu_pressure_orthogonalidddPdS_S_)
        /*0014*/ 	.word	0x00000000


	//----- nvinfo : EIATTR_REGCOUNT
	.align		4
.L_3:
        /*0018*/ 	.byte	0x04, 0x2f
        /*001a*/ 	.short	(.L_5 - .L_4)
	.align		4
.L_4:
        /*001c*/ 	.word	index@(_Z22gpu_pressure_isotropicidPdS_S_)
        /*0020*/ 	.word	0x00000010


	//----- nvinfo : EIATTR_FRAME_SIZE
	.align		4
.L_5:
        /*0024*/ 	.byte	0x04, 0x11
        /*0026*/ 	.short	(.L_7 - .L_6)
	.align		4
.L_6:
        /*0028*/ 	.word	index@(_Z22gpu_pressure_isotropicidPdS_S_)
        /*002c*/ 	.word	0x00000000


	//----- nvinfo : EIATTR_REGCOUNT
	.align		4
.L_7:
        /*0030*/ 	.byte	0x04, 0x2f
        /*0032*/ 	.short	(.L_9 - .L_8)
	.align		4
.L_8:
        /*0034*/ 	.word	index@(_Z22gpu_pressure_triclinicidddddddddPdS_S_)
        /*0038*/ 	.word	0x00000014


	//----- nvinfo : EIATTR_FRAME_SIZE
	.align		4
.L_9:
        /*003c*/ 	.byte	0x04, 0x11
        /*003e*/ 	.short	(.L_11 - .L_10)
	.align		4
.L_10:
        /*0040*/ 	.word	index@(_Z22gpu_pressure_triclinicidddddddddPdS_S_)
        /*0044*/ 	.word	0x00000000


	//----- nvinfo : EIATTR_MIN_STACK_SIZE
	.align		4
.L_11:
        /*0048*/ 	.byte	0x04, 0x12
        /*004a*/ 	.short	(.L_13 - .L_12)
	.align		4
.L_12:
        /*004c*/ 	.word	index@(_Z22gpu_pressure_triclinicidddddddddPdS_S_)
        /*0050*/ 	.word	0x00000000


	//----- nvinfo : EIATTR_MIN_STACK_SIZE
	.align		4
.L_13:
        /*0054*/ 	.byte	0x04, 0x12
        /*0056*/ 	.short	(.L_15 - .L_14)
	.align		4
.L_14:
        /*0058*/ 	.word	index@(_Z22gpu_pressure_isotropicidPdS_S_)
        /*005c*/ 	.word	0x00000000


	//----- nvinfo : EIATTR_MIN_STACK_SIZE
	.align		4
.L_15:
        /*0060*/ 	.byte	0x04, 0x12
        /*0062*/ 	.short	(.L_17 - .L_16)
	.align		4
.L_16:
        /*0064*/ 	.word	index@(_Z23gpu_pressure_orthogonalidddPdS_S_)
        /*0068*/ 	.word	0x00000000
.L_17:


//--------------------- .nv.compat                --------------------------
	.section	.nv.compat,"",@"SHT_CUDA_COMPAT_INFO"
	.align	4
        /*0000*/ 	.byte	0x02, 0x09, 0x00, 0x00, 0x02, 0x02, 0x01, 0x00, 0x02, 0x05, 0x05, 0x00, 0x03, 0x07, 0x01, 0x01
        /*0010*/ 	.byte	0x02, 0x03, 0x00, 0x00, 0x02, 0x06, 0x01, 0x00, 0x04, 0x0b, 0x08, 0x00, 0x01, 0x00, 0x00, 0x00
        /*0020*/ 	.byte	0x00, 0x00, 0x00, 0x00


//--------------------- .nv.info._Z22gpu_pressure_triclinicidddddddddPdS_S_ --------------------------
	.section	.nv.info._Z22gpu_pressure_triclinicidddddddddPdS_S_,"",@"SHT_CUDA_INFO"
	.sectionflags	@""
	.align	4


	//----- nvinfo : EIATTR_CUDA_API_VERSION
	.align		4
        /*0000*/ 	.byte	0x04, 0x37
        /*0002*/ 	.short	(.L_19 - .L_18)
.L_18:
        /*0004*/ 	.word	0x00000082


	//----- nvinfo : EIATTR_KPARAM_INFO
	.align		4
.L_19:
        /*0008*/ 	.byte	0x04, 0x17
        /*000a*/ 	.short	(.L_21 - .L_20)
.L_20:
        /*000c*/ 	.word	0x00000000
        /*0010*/ 	.short	0x000c
        /*0012*/ 	.short	0x0060
        /*0014*/ 	.byte	0x00, 0xf5, 0x21, 0x00


	//----- nvinfo : EIATTR_KPARAM_INFO
	.align		4
.L_21:
        /*0018*/ 	.byte	0x04, 0x17
        /*001a*/ 	.short	(.L_23 - .L_22)
.L_22:
        /*001c*/ 	.word	0x00000000
        /*0020*/ 	.short	0x000b
        /*0022*/ 	.short	0x0058
        /*0024*/ 	.byte	0x00, 0xf5, 0x21, 0x00


	//----- nvinfo : EIATTR_KPARAM_INFO
	.align		4
.L_23:
        /*0028*/ 	.byte	0x04, 0x17
        /*002a*/ 	.short	(.L_25 - .L_24)
.L_24:
        /*002c*/ 	.word	0x00000000
        /*0030*/ 	.short	0x000a
        /*0032*/ 	.short	0x0050
        /*0034*/ 	.byte	0x00, 0xf5, 0x21, 0x00


	//----- nvinfo : EIATTR_KPARAM_INFO
	.align		4
.L_25:
        /*0038*/ 	.byte	0x04, 0x17
        /*003a*/ 	.short	(.L_27 - .L_26)
.L_26:
        /*003c*/ 	.word	0x00000000
        /*0040*/ 	.short	0x0009
        /*0042*/ 	.short	0x0048
        /*0044*/ 	.byte	0x00, 0xf0, 0x21, 0x00


	//----- nvinfo : EIATTR_KPARAM_INFO
	.align		4
.L_27:
        /*0048*/ 	.byte	0x04, 0x17
        /*004a*/ 	.short	(.L_29 - .L_28)
.L_28:
        /*004c*/ 	.word	0x00000000
        /*0050*/ 	.short	0x0008
        /*0052*/ 	.short	0x0040
        /*0054*/ 	.byte	0x00, 0xf0, 0x21, 0x00


	//----- nvinfo : EIATTR_KPARAM_INFO
	.align		4
.L_29:
        /*0058*/ 	.byte	0x04, 0x17
        /*005a*/ 	.short	(.L_31 - .L_30)
.L_30:
        /*005c*/ 	.word	0x00000000
        /*0060*/ 	.short	0x0007
        /*0062*/ 	.short	0x0038
        /*0064*/ 	.byte	0x00, 0xf0, 0x21, 0x00


	//----- nvinfo : EIATTR_KPARAM_INFO
	.align		4
.L_31:
        /*0068*/ 	.byte	0x04, 0x17
        /*006a*/ 	.short	(.L_33 - .L_32)
.L_32:
        /*006c*/ 	.word	0x00000000
        /*0070*/ 	.short	0x0006
        /*0072*/ 	.short	0x0030
        /*0074*/ 	.byte	0x00, 0xf0, 0x21, 0x00


	//----- nvinfo : EIATTR_KPARAM_INFO
	.align		4
.L_33:
        /*0078*/ 	.byte	0x04, 0x17
        /*007a*/ 	.short	(.L_35 - .L_34)
.L_34:
        /*007c*/ 	.word	0x00000000
        /*0080*/ 	.short	0x0005
        /*0082*/ 	.short	0x0028
        /*0084*/ 	.byte	0x00, 0xf0, 0x21, 0x00


	//----- nvinfo : EIATTR_KPARAM_INFO
	.align		4
.L_35:
        /*0088*/ 	.byte	0x04, 0x17
        /*008a*/ 	.short	(.L_37 - .L_36)
.L_36:
        /*008c*/ 	.word	0x00000000
        /*0090*/ 	.short	0x0004
        /*0092*/ 	.short	0x0020
        /*0094*/ 	.byte	0x00, 0xf0, 0x21, 0x00


	//----- nvinfo : EIATTR_KPARAM_INFO
	.align		4
.L_37:
        /*0098*/ 	.byte	0x04, 0x17
        /*009a*/ 	.short	(.L_39 - .L_38)
.L_38:
        /*009c*/ 	.word	0x00000000
        /*00a0*/ 	.short	0x0003
        /*00a2*/ 	.short	0x0018
        /*00a4*/ 	.byte	0x00, 0xf0, 0x21, 0x00


	//----- nvinfo : EIATTR_KPARAM_INFO
	.align		4
.L_39:
        /*00a8*/ 	.byte	0x04, 0x17
        /*00aa*/ 	.short	(.L_41 - .L_40)
.L_40:
        /*00ac*/ 	.word	0x00000000
        /*00b0*/ 	.short	0x0002
        /*00b2*/ 	.short	0x0010
        /*00b4*/ 	.byte	0x00, 0xf0, 0x21, 0x00


	//----- nvinfo : EIATTR_KPARAM_INFO
	.align		4
.L_41:
        /*00b8*/ 	.byte	0x04, 0x17
        /*00ba*/ 	.short	(.L_43 - .L_42)
.L_42:
        /*00bc*/ 	.word	0x00000000
        /*00c0*/ 	.short	0x0001
        /*00c2*/ 	.short	0x0008
        /*00c4*/ 	.byte	0x00, 0xf0, 0x21, 0x00


	//----- nvinfo : EIATTR_KPARAM_INFO
	.align		4
.L_43:
        /*00c8*/ 	.byte	0x04, 0x17
        /*00ca*/ 	.short	(.L_45 - .L_44)
.L_44:
        /*00cc*/ 	.word	0x00000000
        /*00d0*/ 	.short	0x0000
        /*00d2*/ 	.short	0x0000
        /*00d4*/ 	.byte	0x00, 0xf0, 0x11, 0x00


	//----- nvinfo : EIATTR_SPARSE_MMA_MASK
	.align		4
.L_45:
        /*00d8*/ 	.byte	0x03, 0x50
        /*00da*/ 	.short	0x0000


	//----- nvinfo : EIATTR_MAXREG_COUNT
	.align		4
        /*00dc*/ 	.byte	0x03, 0x1b
        /*00de*/ 	.short	0x00ff


	//----- nvinfo : EIATTR_MERCURY_ISA_VERSION
	.align		4
        /*00e0*/ 	.byte	0x03, 0x5f
        /*00e2*/ 	.short	0x0101


	//----- nvinfo : EIATTR_VRC_CTA_INIT_COUNT
	.align		4
        /*00e4*/ 	.byte	0x02, 0x4a
	.zero		1
	.zero		1


	//----- nvinfo : EIATTR_EXIT_INSTR_OFFSETS
	.align		4
        /*00e8*/ 	.byte	0x04, 0x1c
        /*00ea*/ 	.short	(.L_47 - .L_46)


	//   ....[0]....
.L_46:
        /*00ec*/ 	.word	0x00000070


	//   ....[1]....
        /*00f0*/ 	.word	0x00000230


	//----- nvinfo : EIATTR_CBANK_PARAM_SIZE
	.align		4
.L_47:
        /*00f4*/ 	.byte	0x03, 0x19
        /*00f6*/ 	.short	0x0068


	//----- nvinfo : EIATTR_PARAM_CBANK
	.align		4
        /*00f8*/ 	.byte	0x04, 0x0a
        /*00fa*/ 	.short	(.L_49 - .L_48)
	.align		4
.L_48:
        /*00fc*/ 	.word	index@(.nv.constant0._Z22gpu_pressure_triclinicidddddddddPdS_S_)
        /*0100*/ 	.short	0x0380
        /*0102*/ 	.short	0x0068


	//----- nvinfo : EIATTR_SW_WAR
	.align		4
.L_49:
        /*0104*/ 	.byte	0x04, 0x36
        /*0106*/ 	.short	(.L_51 - .L_50)
.L_50:
        /*0108*/ 	.word	0x00000008
.L_51:


//--------------------- .nv.info._Z22gpu_pressure_isotropicidPdS_S_ --------------------------
	.section	.nv.info._Z22gpu_pressure_isotropicidPdS_S_,"",@"SHT_CUDA_INFO"
	.sectionflags	@""
	.align	4


	//----- nvinfo : EIATTR_CUDA_API_VERSION
	.align		4
        /*0000*/ 	.byte	0x04, 0x37
        /*0002*/ 	.short	(.L_53 - .L_52)
.L_52:
        /*0004*/ 	.word	0x00000082


	//----- nvinfo : EIATTR_KPARAM_INFO
	.align		4
.L_53:
        /*0008*/ 	.byte	0x04, 0x17
        /*000a*/ 	.short	(.L_55 - .L_54)
.L_54:
        /*000c*/ 	.word	0x00000000
        /*0010*/ 	.short	0x0004
        /*0012*/ 	.short	0x0020
        /*0014*/ 	.byte	0x00, 0xf5, 0x21, 0x00


	//----- nvinfo : EIATTR_KPARAM_INFO
	.align		4
.L_55:
        /*0018*/ 	.byte	0x04, 0x17
        /*001a*/ 	.short	(.L_57 - .L_56)
.L_56:
        /*001c*/ 	.word	0x00000000
        /*0020*/ 	.short	0x0003
        /*0022*/ 	.short	0x0018
        /*0024*/ 	.byte	0x00, 0xf5, 0x21, 0x00


	//----- nvinfo : EIATTR_KPARAM_INFO
	.align		4
.L_57:
        /*0028*/ 	.byte	0x04, 0x17
        /*002a*/ 	.short	(.L_59 - .L_58)
.L_58:
        /*002c*/ 	.word	0x00000000
        /*0030*/ 	.short	0x0002
        /*0032*/ 	.short	0x0010
        /*0034*/ 	.byte	0x00, 0xf5, 0x21, 0x00


	//----- nvinfo : EIATTR_KPARAM_INFO
	.align		4
.L_59:
        /*0038*/ 	.byte	0x04, 0x17
        /*003a*/ 	.short	(.L_61 - .L_60)
.L_60:
        /*003c*/ 	.word	0x00000000
        /*0040*/ 	.short	0x0001
        /*0042*/ 	.short	0x0008
        /*0044*/ 	.byte	0x00, 0xf0, 0x21, 0x00


	//----- nvinfo : EIATTR_KPARAM_INFO
	.align		4
.L_61:
        /*0048*/ 	.byte	0x04, 0x17
        /*004a*/ 	.short	(.L_63 - .L_62)
.L_62:
        /*004c*/ 	.word	0x00000000
        /*0050*/ 	.short	0x0000
        /*0052*/ 	.short	0x0000
        /*0054*/ 	.byte	0x00, 0xf0, 0x11, 0x00


	//----- nvinfo : EIATTR_SPARSE_MMA_MASK
	.align		4
.L_63:
        /*0058*/ 	.byte	0x03, 0x50
        /*005a*/ 	.short	0x0000


	//----- nvinfo : EIATTR_MAXREG_COUNT
	.align		4
        /*005c*/ 	.byte	0x03, 0x1b
        /*005e*/ 	.short	0x00ff


	//----- nvinfo : EIATTR_MERCURY_ISA_VERSION
	.align		4
        /*0060*/ 	.byte	0x03, 0x5f
        /*0062*/ 	.short	0x0101


	//----- nvinfo : EIATTR_VRC_CTA_INIT_COUNT
	.align		4
        /*0064*/ 	.byte	0x02, 0x4a
	.zero		1
	.zero		1


	//----- nvinfo : EIATTR_EXIT_INSTR_OFFSETS
	.align		4
        /*0068*/ 	.byte	0x04, 0x1c
        /*006a*/ 	.short	(.L_65 - .L_64)


	//   ....[0]....
.L_64:
        /*006c*/ 	.word	0x00000070


	//   ....[1]....
        /*0070*/ 	.word	0x00000190


	//----- nvinfo : EIATTR_CBANK_PARAM_SIZE
	.align		4
.L_65:
        /*0074*/ 	.byte	0x03, 0x19
        /*0076*/ 	.short	0x0028


	//----- nvinfo : EIATTR_PARAM_CBANK
	.align		4
        /*0078*/ 	.byte	0x04, 0x0a
        /*007a*/ 	.short	(.L_67 - .L_66)
	.align		4
.L_66:
        /*007c*/ 	.word	index@(.nv.constant0._Z22gpu_pressure_isotropicidPdS_S_)
        /*0080*/ 	.short	0x0380
        /*0082*/ 	.short	0x0028


	//----- nvinfo : EIATTR_SW_WAR
	.align		4
.L_67:
        /*0084*/ 	.byte	0x04, 0x36
        /*0086*/ 	.short	(.L_69 - .L_68)
.L_68:
        /*0088*/ 	.word	0x00000008
.L_69:


//--------------------- .nv.info._Z23gpu_pressure_orthogonalidddPdS_S_ --------------------------
	.section	.nv.info._Z23gpu_pressure_orthogonalidddPdS_S_,"",@"SHT_CUDA_INFO"
	.sectionflags	@""
	.align	4


	//----- nvinfo : EIATTR_CUDA_API_VERSION
	.align		4
        /*0000*/ 	.byte	0x04, 0x37
        /*0002*/ 	.short	(.L_71 - .L_70)
.L_70:
        /*0004*/ 	.word	0x00000082


	//----- nvinfo : EIATTR_KPARAM_INFO
	.align		4
.L_71:
        /*0008*/ 	.byte	0x04, 0x17
        /*000a*/ 	.short	(.L_73 - .L_72)
.L_72:
        /*000c*/ 	.word	0x00000000
        /*0010*/ 	.short	0x0006
        /*0012*/ 	.short	0x0030
        /*0014*/ 	.byte	0x00, 0xf5, 0x21, 0x00


	//----- nvinfo : EIATTR_KPARAM_INFO
	.align		4
.L_73:
        /*0018*/ 	.byte	0x04, 0x17
        /*001a*/ 	.short	(.L_75 - .L_74)
.L_74:
        /*001c*/ 	.word	0x00000000
        /*0020*/ 	.short	0x0005
        /*0022*/ 	.short	0x0028
        /*0024*/ 	.byte	0x00, 0xf5, 0x21, 0x00


	//----- nvinfo : EIATTR_KPARAM_INFO
	.align		4
.L_75:
        /*0028*/ 	.byte	0x04, 0x17
        /*002a*/ 	.short	(.L_77 - .L_76)
.L_76:
        /*002c*/ 	.word	0x00000000
        /*0030*/ 	.short	0x0004
        /*0032*/ 	.short	0x0020
        /*0034*/ 	.byte	0x00, 0xf5, 0x21, 0x00


	//----- nvinfo : EIATTR_KPARAM_INFO
	.align		4
.L_77:
        /*0038*/ 	.byte	0x04, 0x17
        /*003a*/ 	.short	(.L_79 - .L_78)
.L_78:
        /*003c*/ 	.word	0x00000000
        /*0040*/ 	.short	0x0003
        /*0042*/ 	.short	0x0018
        /*0044*/ 	.byte	0x00, 0xf0, 0x21, 0x00


	//----- nvinfo : EIATTR_KPARAM_INFO
	.align		4
.L_79:
        /*0048*/ 	.byte	0x04, 0x17
        /*004a*/ 	.short	(.L_81 - .L_80)
.L_80:
        /*004c*/ 	.word	0x00000000
        /*0050*/ 	.short	0x0002
        /*0052*/ 	.short	0x0010
        /*0054*/ 	.byte	0x00, 0xf0, 0x21, 0x00


	//----- nvinfo : EIATTR_KPARAM_INFO
	.align		4
.L_81:
        /*0058*/ 	.byte	0x04, 0x17
        /*005a*/ 	.short	(.L_83 - .L_82)
.L_82:
        /*005c*/ 	.word	0x00000000
        /*0060*/ 	.short	0x0001
        /*0062*/ 	.short	0x0008
        /*0064*/ 	.byte	0x00, 0xf0, 0x21, 0x00


	//----- nvinfo : EIATTR_KPARAM_INFO
	.align		4
.L_83:
        /*0068*/ 	.byte	0x04, 0x17
        /*006a*/ 	.short	(.L_85 - .L_84)
.L_84:
        /*006c*/ 	.word	0x00000000
        /*0070*/ 	.short	0x0000
        /*0072*/ 	.short	0x0000
        /*0074*/ 	.byte	0x00, 0xf0, 0x11, 0x00


	//----- nvinfo : EIATTR_SPARSE_MMA_MASK
	.align		4
.L_85:
        /*0078*/ 	.byte	0x03, 0x50
        /*007a*/ 	.short	0x0000


	//----- nvinfo : EIATTR_MAXREG_COUNT
	.align		4
        /*007c*/ 	.byte	0x03, 0x1b
        /*007e*/ 	.short	0x00ff


	//----- nvinfo : EIATTR_MERCURY_ISA_VERSION
	.align		4
        /*0080*/ 	.byte	0x03, 0x5f
        /*0082*/ 	.short	0x0101


	//----- nvinfo : EIATTR_VRC_CTA_INIT_COUNT
	.align		4
        /*0084*/ 	.byte	0x02, 0x4a
	.zero		1
	.zero		1


	//----- nvinfo : EIATTR_EXIT_INSTR_OFFSETS
	.align		4
        /*0088*/ 	.byte	0x04, 0x1c
        /*008a*/ 	.short	(.L_87 - .L_86)


	//   ....[0]....
.L_86:
        /*008c*/ 	.word	0x00000070


	//   ....[1]....
        /*0090*/ 	.word	0x000001a0


	//----- nvinfo : EIATTR_CBANK_PARAM_SIZE
	.align		4
.L_87:
        /*0094*/ 	.byte	0x03, 0x19
        /*0096*/ 	.short	0x0038


	//----- nvinfo : EIATTR_PARAM_CBANK
	.align		4
        /*0098*/ 	.byte	0x04, 0x0a
        /*009a*/ 	.short	(.L_89 - .L_88)
	.align		4
.L_88:
        /*009c*/ 	.word	index@(.nv.constant0._Z23gpu_pressure_orthogonalidddPdS_S_)
        /*00a0*/ 	.short	0x0380
        /*00a2*/ 	.short	0x0038


	//----- nvinfo : EIATTR_SW_WAR
	.align		4
.L_89:
        /*00a4*/ 	.byte	0x04, 0x36
        /*00a6*/ 	.short	(.L_91 - .L_90)
.L_90:
        /*00a8*/ 	.word	0x00000008
.L_91:


//--------------------- .nv.callgraph             --------------------------
	.section	.nv.callgraph,"",@"SHT_CUDA_CALLGRAPH"
	.align	4
	.sectionentsize	8
	.align		4
        /*0000*/ 	.word	0x00000000
	.align		4
        /*0004*/ 	.word	0xffffffff
	.align		4
        /*0008*/ 	.word	0x00000000
	.align		4
        /*000c*/ 	.word	0xfffffffe
	.align		4
        /*0010*/ 	.word	0x00000000
	.align		4
        /*0014*/ 	.word	0xfffffffd
	.align		4
        /*0018*/ 	.word	0x00000000
	.align		4
        /*001c*/ 	.word	0xfffffffc


//--------------------- .text._Z22gpu_pressure_triclinicidddddddddPdS_S_ --------------------------
	.section	.text._Z22gpu_pressure_triclinicidddddddddPdS_S_,"ax",@progbits
	.align	128
.text._Z22gpu_pressure_triclinicidddddddddPdS_S_:
        .type           _Z22gpu_pressure_triclinicidddddddddPdS_S_,@function
        .size           _Z22gpu_pressure_triclinicidddddddddPdS_S_,(.L_x_3 - _Z22gpu_pressure_triclinicidddddddddPdS_S_)
        .other          _Z22gpu_pressure_triclinicidddddddddPdS_S_,@"STO_CUDA_ENTRY STV_DEFAULT"
_Z22gpu_pressure_triclinicidddddddddPdS_S_:
[----:B------:R-:W-:Y:S01]  /*0000*/  LDC R1, c[0x0][0x37c] ;  /* 0x0000df00ff017b82 */ /* 0x000fe20000000800 */
[----:B------:R-:W0:Y:S07]  /*0010*/  S2R R0, SR_TID.X ;  /* 0x0000000000007919 */ /* 0x000e2e0000002100 */
[----:B------:R-:W0:Y:S01]  /*0020*/  S2UR UR4, SR_CTAID.X ;  /* 0x00000000000479c3 */ /* 0x000e220000002500 */
[----:B------:R-:W1:Y:S07]  /*0030*/  LDCU UR5, c[0x0][0x380] ;  /* 0x00007000ff0577ac */ /* 0x000e6e0008000800 */
[----:B------:R-:W0:Y:S02]  /*0040*/  LDC R13, c[0x0][0x360] ;  /* 0x0000d800ff0d7b82 */ /* 0x000e240000000800 */
[----:B0-----:R-:W-:-:S05]  /*0050*/  IMAD R13, R13, UR4, R0 ;  /* 0x000000040d0d7c24 */ /* 0x001fca000f8e0200 */
[----:B-1----:R-:W-:-:S13]  /*0060*/  ISETP.GE.AND P0, PT, R13, UR5, PT ;  /* 0x000000050d007c0c */ /* 0x002fda000bf06270 */
[----:B------:R-:W-:Y:S05]  /*0070*/  @P0 EXIT ;  /* 0x000000000000094d */ /* 0x000fea0003800000 */
[----:B------:R-:W0:Y:S01]  /*0080*/  LDC.64 R4, c[0x0][0x3d8] ;  /* 0x0000f600ff047b82 */ /* 0x000e220000000a00 */
[----:B------:R-:W1:Y:S01]  /*0090*/  LDCU.64 UR4, c[0x0][0x358] ;  /* 0x00006b00ff0477ac */ /* 0x000e620008000a00 */
[----:B------:R-:W2:Y:S06]  /*00a0*/  LDCU.128 UR8, c[0x0][0x390] ;  /* 0x00007200ff0877ac */ /* 0x000eac0008000c00 */
[----:B------:R-:W3:Y:S01]  /*00b0*/  LDC.64 R6, c[0x0][0x3d0] ;  /* 0x0000f400ff067b82 */ /* 0x000ee20000000a00 */
[----:B------:R-:W4:Y:S01]  /*00c0*/  LDCU.128 UR12, c[0x0][0x3a0] ;  /* 0x00007400ff0c77ac */ /* 0x000f220008000c00 */
[----:B------:R-:W5:Y:S06]  /*00d0*/  LDCU.128 UR20, c[0x0][0x3c0] ;  /* 0x00007800ff1477ac */ /* 0x000f6c0008000c00 */
[----:B------:R-:W2:Y:S01]  /*00e0*/  LDC.64 R2, c[0x0][0x3e0] ;  /* 0x0000f800ff027b82 */ /* 0x000ea20000000a00 */
[----:B------:R-:W5:Y:S01]  /*00f0*/  LDCU.64 UR6, c[0x0][0x388] ;  /* 0x00007100ff0677ac */ /* 0x000f620008000a00 */
[----:B------:R-:W5:Y:S01]  /*0100*/  LDCU.128 UR16, c[0x0][0x3b0] ;  /* 0x00007600ff1077ac */ /* 0x000f620008000c00 */
[----:B0-----:R-:W-:-:S05]  /*0110*/  IMAD.WIDE R4, R13, 0x8, R4 ;  /* 0x000000080d047825 */ /* 0x001fca00078e0204 */
[----:B-1----:R-:W4:Y:S01]  /*0120*/  LDG.E.64 R10, desc[UR4][R4.64] ;  /* 0x00000004040a7981 */ /* 0x002f22000c1e1b00 */
[----:B---3--:R-:W-:-:S05]  /*0130*/  IMAD.WIDE R6, R13, 0x8, R6 ;  /* 0x000000080d067825 */ /* 0x008fca00078e0206 */
[----:B------:R-:W3:Y:S01]  /*0140*/  LDG.E.64 R8, desc[UR4][R6.64] ;  /* 0x0000000406087981 */ /* 0x000ee2000c1e1b00 */
[----:B--2---:R-:W-:-:S05]  /*0150*/  IMAD.WIDE R2, R13, 0x8, R2 ;  /* 0x000000080d027825 */ /* 0x004fca00078e0202 */
[----:B------:R-:W2:Y:S01]  /*0160*/  LDG.E.64 R12, desc[UR4][R2.64] ;  /* 0x00000004020c7981 */ /* 0x000ea2000c1e1b00 */
[C---:B----4-:R-:W-:Y:S02]  /*0170*/  DMUL R14, R10.reuse, UR8 ;  /* 0x000000080a0e7c28 */ /* 0x050fe40008000000 */
[C---:B------:R-:W-:Y:S02]  /*0180*/  DMUL R16, R10.reuse, UR14 ;  /* 0x0000000e0a107c28 */ /* 0x040fe40008000000 */
[----:B-----5:R-:W-:-:S04]  /*0190*/  DMUL R10, R10, UR20 ;  /* 0x000000140a0a7c28 */ /* 0x020fc80008000000 */
[C---:B---3--:R-:W-:Y:S02]  /*01a0*/  DFMA R14, R8.reuse, UR6, R14 ;  /* 0x00000006080e7c2b */ /* 0x048fe4000800000e */
[C---:B------:R-:W-:Y:S02]  /*01b0*/  DFMA R16, R8.reuse, UR12, R16 ;  /* 0x0000000c08107c2b */ /* 0x040fe40008000010 */
[----:B------:R-:W-:-:S04]  /*01c0*/  DFMA R10, R8, UR18, R10 ;  /* 0x00000012080a7c2b */ /* 0x000fc8000800000a */
[C---:B--2---:R-:W-:Y:S02]  /*01d0*/  DFMA R14, R12.reuse, UR10, R14 ;  /* 0x0000000a0c0e7c2b */ /* 0x044fe4000800000e */
[C---:B------:R-:W-:Y:S02]  /*01e0*/  DFMA R16, R12.reuse, UR16, R16 ;  /* 0x000000100c107c2b */ /* 0x040fe40008000010 */
[----:B------:R-:W-:-:S03]  /*01f0*/  DFMA R10, R12, UR22, R10 ;  /* 0x000000160c0a7c2b */ /* 0x000fc6000800000a */
[----:B------:R-:W-:Y:S04]  /*0200*/  STG.E.64 desc[UR4][R6.64], R14 ;  /* 0x0000000e06007986 */ /* 0x000fe8000c101b04 */
[----:B------:R-:W-:Y:S04]  /*0210*/  STG.E.64 desc[UR4][R4.64], R16 ;  /* 0x0000001004007986 */ /* 0x000fe8000c101b04 */
[----:B------:R-:W-:Y:S01]  /*0220*/  STG.E.64 desc[UR4][R2.64], R10 ;  /* 0x0000000a02007986 */ /* 0x000fe2000c101b04 */
[----:B------:R-:W-:Y:S05]  /*0230*/  EXIT ;  /* 0x000000000000794d */ /* 0x000fea0003800000 */
.L_x_0:
[----:B------:R-:W-:-:S00]  /*0240*/  BRA `(.L_x_0) ;  /* 0xfffffffc00fc7947 */ /* 0x000fc0000383ffff */
[----:B------:R-:W-:-:S00]  /*0250*/  NOP ;  /* 0x0000000000007918 */ /* 0x000fc00000000000 */
        /* <DEDUP_REMOVED lines=10> */
.L_x_3:


//--------------------- .text._Z22gpu_pressure_isotropicidPdS_S_ --------------------------
	.section	.text._Z22gpu_pressure_isotropicidPdS_S_,"ax",@progbits
	.align	128
.text._Z22gpu_pressure_isotropicidPdS_S_:
        .type           _Z22gpu_pressure_isotropicidPdS_S_,@function
        .size           _Z22gpu_pressure_isotropicidPdS_S_,(.L_x_4 - _Z22gpu_pressure_isotropicidPdS_S_)
        .other          _Z22gpu_pressure_isotropicidPdS_S_,@"STO_CUDA_ENTRY STV_DEFAULT"
_Z22gpu_pressure_isotropicidPdS_S_:
        /* <DEDUP_REMOVED lines=10> */
[----:B------:R-:W2:Y:S06]  /*00a0*/  LDCU.64 UR6, c[0x0][0x388] ;  /* 0x00007100ff0677ac */ /* 0x000eac0008000a00 */
[----:B------:R-:W3:Y:S08]  /*00b0*/  LDC.64 R6, c[0x0][0x398] ;  /* 0x0000e600ff067b82 */ /* 0x000ef00000000a00 */
[----:B------:R-:W4:Y:S01]  /*00c0*/  LDC.64 R10, c[0x0][0x3a0] ;  /* 0x0000e800ff0a7b82 */ /* 0x000f220000000a00 */
[----:B0-----:R-:W-:-:S05]  /*00d0*/  IMAD.WIDE R2, R13, 0x8, R2 ;  /* 0x000000080d027825 */ /* 0x001fca00078e0202 */
[----:B-1----:R-:W2:Y:S01]  /*00e0*/  LDG.E.64 R4, desc[UR4][R2.64] ;  /* 0x0000000402047981 */ /* 0x002ea2000c1e1b00 */
[----:B---3--:R-:W-:Y:S01]  /*00f0*/  IMAD.WIDE R6, R13, 0x8, R6 ;  /* 0x000000080d067825 */ /* 0x008fe200078e0206 */
[----:B--2---:R-:W-:-:S07]  /*0100*/  DMUL R4, R4, UR6 ;  /* 0x0000000604047c28 */ /* 0x004fce0008000000 */
[----:B------:R-:W-:Y:S04]  /*0110*/  STG.E.64 desc[UR4][R2.64], R4 ;  /* 0x0000000402007986 */ /* 0x000fe8000c101b04 */
[----:B------:R-:W2:Y:S01]  /*0120*/  LDG.E.64 R8, desc[UR4][R6.64] ;  /* 0x0000000406087981 */ /* 0x000ea2000c1e1b00 */
[----:B----4-:R-:W-:Y:S01]  /*0130*/  IMAD.WIDE R10, R13, 0x8, R10 ;  /* 0x000000080d0a7825 */ /* 0x010fe200078e020a */
[----:B--2---:R-:W-:-:S07]  /*0140*/  DMUL R8, R8, UR6 ;  /* 0x0000000608087c28 */ /* 0x004fce0008000000 */
[----:B------:R-:W-:Y:S04]  /*0150*/  STG.E.64 desc[UR4][R6.64], R8 ;  /* 0x0000000806007986 */ /* 0x000fe8000c101b04 */
[----:B------:R-:W2:Y:S02]  /*0160*/  LDG.E.64 R12, desc[UR4][R10.64] ;  /* 0x000000040a0c7981 */ /* 0x000ea4000c1e1b00 */
[----:B--2---:R-:W-:-:S07]  /*0170*/  DMUL R12, R12, UR6 ;  /* 0x000000060c0c7c28 */ /* 0x004fce0008000000 */
[----:B------:R-:W-:Y:S01]  /*0180*/  STG.E.64 desc[UR4][R10.64], R12 ;  /* 0x0000000c0a007986 */ /* 0x000fe2000c101b04 */
[----:B------:R-:W-:Y:S05]  /*0190*/  EXIT ;  /* 0x000000000000794d */ /* 0x000fea0003800000 */
.L_x_1:
        /* <DEDUP_REMOVED lines=14> */
.L_x_4:


//--------------------- .text._Z23gpu_pressure_orthogonalidddPdS_S_ --------------------------
	.section	.text._Z23gpu_pressure_orthogonalidddPdS_S_,"ax",@progbits
	.align	128
.text._Z23gpu_pressure_orthogonalidddPdS_S_:
        .type           _Z23gpu_pressure_orthogonalidddPdS_S_,@function
        .size           _Z23gpu_pressure_orthogonalidddPdS_S_,(.L_x_5 - _Z23gpu_pressure_orthogonalidddPdS_S_)
        .other          _Z23gpu_pressure_orthogonalidddPdS_S_,@"STO_CUDA_ENTRY STV_DEFAULT"
_Z23gpu_pressure_orthogonalidddPdS_S_:
        /* <DEDUP_REMOVED lines=11> */
[----:B------:R-:W3:Y:S01]  /*00b0*/  LDC.64 R6, c[0x0][0x3a8] ;  /* 0x0000ea00ff067b82 */ /* 0x000ee20000000a00 */
[----:B------:R-:W4:Y:S07]  /*00c0*/  LDCU.128 UR8, c[0x0][0x390] ;  /* 0x00007200ff0877ac */ /* 0x000f2e0008000c00 */
[----:B------:R-:W5:Y:S01]  /*00d0*/  LDC.64 R10, c[0x0][0x3b0] ;  /* 0x0000ec00ff0a7b82 */ /* 0x000f620000000a00 */
[----:B0-----:R-:W-:-:S05]  /*00e0*/  IMAD.WIDE R2, R13, 0x8, R2 ;  /* 0x000000080d027825 */ /* 0x001fca00078e0202 */
[----:B-1----:R-:W2:Y:S01]  /*00f0*/  LDG.E.64 R4, desc[UR4][R2.64] ;  /* 0x0000000402047981 */ /* 0x002ea2000c1e1b00 */
[----:B---3--:R-:W-:Y:S01]  /*0100*/  IMAD.WIDE R6, R13, 0x8, R6 ;  /* 0x000000080d067825 */ /* 0x008fe200078e0206 */
[----:B--2---:R-:W-:-:S07]  /*0110*/  DMUL R4, R4, UR6 ;  /* 0x0000000604047c28 */ /* 0x004fce0008000000 */
[----:B------:R-:W-:Y:S04]  /*0120*/  STG.E.64 desc[UR4][R2.64], R4 ;  /* 0x0000000402007986 */ /* 0x000fe8000c101b04 */
[----:B------:R-:W4:Y:S01]  /*0130*/  LDG.E.64 R8, desc[UR4][R6.64] ;  /* 0x0000000406087981 */ /* 0x000f22000c1e1b00 */
[----:B-----5:R-:W-:Y:S01]  /*0140*/  IMAD.WIDE R10, R13, 0x8, R10 ;  /* 0x000000080d0a7825 */ /* 0x020fe200078e020a */
[----:B----4-:R-:W-:-:S07]  /*0150*/  DMUL R8, R8, UR8 ;  /* 0x0000000808087c28 */ /* 0x010fce0008000000 */
[----:B------:R-:W-:Y:S04]  /*0160*/  STG.E.64 desc[UR4][R6.64], R8 ;  /* 0x0000000806007986 */ /* 0x000fe8000c101b04 */
[----:B------:R-:W2:Y:S02]  /*0170*/  LDG.E.64 R12, desc[UR4][R10.64] ;  /* 0x000000040a0c7981 */ /* 0x000ea4000c1e1b00 */
[----:B--2---:R-:W-:-:S07]  /*0180*/  DMUL R12, R12, UR10 ;  /* 0x0000000a0c0c7c28 */ /* 0x004fce0008000000 */
[----:B------:R-:W-:Y:S01]  /*0190*/  STG.E.64 desc[UR4][R10.64], R12 ;  /* 0x0000000c0a007986 */ /* 0x000fe2000c101b04 */
[----:B------:R-:W-:Y:S05]  /*01a0*/  EXIT ;  /* 0x000000000000794d */ /* 0x000fea0003800000 */
.L_x_2:
        /* <DEDUP_REMOVED lines=13> */
.L_x_5:


//--------------------- .nv.shared.reserved.0     --------------------------
	.section	.nv.shared.reserved.0,"aw",@nobits
	.weak		__nv_reservedSMEM_offset_0_alias
	.size		__nv_reservedSMEM_offset_0_alias, 0, 64
	.other		__nv_reservedSMEM_offset_0_alias,@"STO_CUDA_RESERVED_SHARED STV_DEFAULT"
__nv_reservedSMEM_offset_0_alias:
	.zero		0
	.zero		64


//--------------------- .nv.constant0._Z22gpu_pressure_triclinicidddddddddPdS_S_ --------------------------
	.section	.nv.constant0._Z22gpu_pressure_triclinicidddddddddPdS_S_,"a",@progbits
	.sectionflags	@""
	.align	4
.nv.constant0._Z22gpu_pressure_triclinicidddddddddPdS_S_:
	.zero		1000


//--------------------- .nv.constant0._Z22gpu_pressure_isotropicidPdS_S_ --------------------------
	.section	.nv.constant0._Z22gpu_pressure_isotropicidPdS_S_,"a",@progbits
	.sectionflags	@""
	.align	4
.nv.constant0._Z22gpu_pressure_isotropicidPdS_S_:
	.zero		936


//--------------------- .nv.constant0._Z23gpu_pressure_orthogonalidddPdS_S_ --------------------------
	.section	.nv.constant0._Z23gpu_pressure_orthogonalidddPdS_S_,"a",@progbits
	.sectionflags	@""
	.align	4
.nv.constant0._Z23gpu_pressure_orthogonalidddPdS_S_:
	.zero		952


//--------------------- SYMBOLS --------------------------

	.type		.nv.reservedSmem.offset0,@object
	.size		.nv.reservedSmem.offset0,0x4
